	.headerflags	@"EF_CUDA_TEXMODE_UNIFIED EF_CUDA_64BIT_ADDRESS EF_CUDA_ACCELERATORS EF_CUDA_SM90 EF_CUDA_VIRTUAL_SM(EF_CUDA_SM90)"
	.elftype	@"ET_EXEC"


//--------------------- .nv.info                  --------------------------
	.section	.nv.info,"",@"SHT_CUDA_INFO"
	.align	4


	//----- nvinfo : EIATTR_REGCOUNT
	.align		4
        /*0000*/ 	.byte	0x04, 0x2f
        /*0002*/ 	.short	(.L_1 - .L_0)
	.align		4
.L_0:
        /*0004*/ 	.word	index@(triton_poi_fused__unsafe_index_add_convolution_17)
        /*0008*/ 	.word	0x00000018


	//----- nvinfo : EIATTR_MIN_STACK_SIZE
	.align		4
.L_1:
        /*000c*/ 	.byte	0x04, 0x12
        /*000e*/ 	.short	(.L_3 - .L_2)
	.align		4
.L_2:
        /*0010*/ 	.word	index@(triton_poi_fused__unsafe_index_add_convolution_17)
        /*0014*/ 	.word	0x00000000


	//----- nvinfo : EIATTR_FRAME_SIZE
	.align		4
.L_3:
        /*0018*/ 	.byte	0x04, 0x11
        /*001a*/ 	.short	(.L_5 - .L_4)
	.align		4
.L_4:
        /*001c*/ 	.word	index@(triton_poi_fused__unsafe_index_add_convolution_17)
        /*0020*/ 	.word	0x00000000


	//----- nvinfo : EIATTR_MIN_STACK_SIZE
	.align		4
.L_5:
        /*0024*/ 	.byte	0x04, 0x12
        /*0026*/ 	.short	(.L_7 - .L_6)
	.align		4
.L_6:
        /*0028*/ 	.word	index@(triton_poi_fused__unsafe_index_add_convolution_17)
        /*002c*/ 	.word	0x00000000
.L_7:


//--------------------- .nv.info.triton_poi_fused__unsafe_index_add_convolution_17 --------------------------
	.section	.nv.info.triton_poi_fused__unsafe_index_add_convolution_17,"",@"SHT_CUDA_INFO"
	.sectionflags	@""
	.align	4


	//----- nvinfo : EIATTR_CUDA_API_VERSION
	.align		4
        /*0000*/ 	.byte	0x04, 0x37
        /*0002*/ 	.short	(.L_9 - .L_8)
.L_8:
        /*0004*/ 	.word	0x0000007c


	//----- nvinfo : EIATTR_KPARAM_INFO
	.align		4
.L_9:
        /*0008*/ 	.byte	0x04, 0x17
        /*000a*/ 	.short	(.L_11 - .L_10)
.L_10:
        /*000c*/ 	.word	0x00000000
        /*0010*/ 	.short	0x0004
        /*0012*/ 	.short	0x0020
        /*0014*/ 	.byte	0x00, 0xf0, 0x11, 0x00


	//----- nvinfo : EIATTR_KPARAM_INFO
	.align		4
.L_11:
        /*0018*/ 	.byte	0x04, 0x17
        /*001a*/ 	.short	(.L_13 - .L_12)
.L_12:
        /*001c*/ 	.word	0x00000000
        /*0020*/ 	.short	0x0003
        /*0022*/ 	.short	0x0018
        /*0024*/ 	.byte	0x00, 0xf4, 0x21, 0x00


	//----- nvinfo : EIATTR_KPARAM_INFO
	.align		4
.L_13:
        /*0028*/ 	.byte	0x04, 0x17
        /*002a*/ 	.short	(.L_15 - .L_14)
.L_14:
        /*002c*/ 	.word	0x00000000
        /*0030*/ 	.short	0x0002
        /*0032*/ 	.short	0x0010
        /*0034*/ 	.byte	0x00, 0xf4, 0x21, 0x00


	//----- nvinfo : EIATTR_KPARAM_INFO
	.align		4
.L_15:
        /*0038*/ 	.byte	0x04, 0x17
        /*003a*/ 	.short	(.L_17 - .L_16)
.L_16:
        /*003c*/ 	.word	0x00000000
        /*0040*/ 	.short	0x0001
        /*0042*/ 	.short	0x0008
        /*0044*/ 	.byte	0x00, 0xf4, 0x21, 0x00


	//----- nvinfo : EIATTR_KPARAM_INFO
	.align		4
.L_17:
        /*0048*/ 	.byte	0x04, 0x17
        /*004a*/ 	.short	(.L_19 - .L_18)
.L_18:
        /*004c*/ 	.word	0x00000000
        /*0050*/ 	.short	0x0000
        /*0052*/ 	.short	0x0000
        /*0054*/ 	.byte	0x00, 0xf4, 0x21, 0x00


	//----- nvinfo : EIATTR_SPARSE_MMA_MASK
	.align		4
.L_19:
        /*0058*/ 	.byte	0x03, 0x50
        /*005a*/ 	.short	0x0000


	//----- nvinfo : EIATTR_MAXREG_COUNT
	.align		4
        /*005c*/ 	.byte	0x03, 0x1b
        /*005e*/ 	.short	0x00ff


	//----- nvinfo : EIATTR_EXIT_INSTR_OFFSETS
	.align		4
        /*0060*/ 	.byte	0x04, 0x1c
        /*0062*/ 	.short	(.L_21 - .L_20)


	//   ....[0]....
.L_20:
        /*0064*/ 	.word	0x00000590


	//----- nvinfo : EIATTR_REQNTID
	.align		4
.L_21:
        /*0068*/ 	.byte	0x04, 0x10
        /*006a*/ 	.short	(.L_23 - .L_22)
.L_22:
        /*006c*/ 	.word	0x00000080
        /*0070*/ 	.word	0x00000001
        /*0074*/ 	.word	0x00000001


	//----- nvinfo : EIATTR_CBANK_PARAM_SIZE
	.align		4
.L_23:
        /*0078*/ 	.byte	0x03, 0x19
        /*007a*/ 	.short	0x0024


	//----- nvinfo : EIATTR_PARAM_CBANK
	.align		4
        /*007c*/ 	.byte	0x04, 0x0a
        /*007e*/ 	.short	(.L_25 - .L_24)
	.align		4
.L_24:
        /*0080*/ 	.word	index@(.nv.constant0.triton_poi_fused__unsafe_index_add_convolution_17)
        /*0084*/ 	.short	0x0210
        /*0086*/ 	.short	0x0024


	//----- nvinfo : EIATTR_SW_WAR
	.align		4
.L_25:
        /*0088*/ 	.byte	0x04, 0x36
        /*008a*/ 	.short	(.L_27 - .L_26)
.L_26:
        /*008c*/ 	.word	0x00000008
.L_27:


//--------------------- .nv.callgraph             --------------------------
	.section	.nv.callgraph,"",@"SHT_CUDA_CALLGRAPH"
	.align	4
	.sectionentsize	8
	.align		4
        /*0000*/ 	.word	0x00000000
	.align		4
        /*0004*/ 	.word	0xffffffff
	.align		4
        /*0008*/ 	.word	0x00000000
	.align		4
        /*000c*/ 	.word	0xfffffffe
	.align		4
        /*0010*/ 	.word	0x00000000
	.align		4
        /*0014*/ 	.word	0xfffffffd
	.align		4
        /*0018*/ 	.word	0x00000000
	.align		4
        /*001c*/ 	.word	0xfffffffc


//--------------------- .text.triton_poi_fused__unsafe_index_add_convolution_17 --------------------------
	.section	.text.triton_poi_fused__unsafe_index_add_convolution_17,"ax",@progbits
	.align	128
        .global         triton_poi_fused__unsafe_index_add_convolution_17
        .type           triton_poi_fused__unsafe_index_add_convolution_17,@function
        .size           triton_poi_fused__unsafe_index_add_convolution_17,(.L_x_1 - triton_poi_fused__unsafe_index_add_convolution_17)
        .other          triton_poi_fused__unsafe_index_add_convolution_17,@"STO_CUDA_ENTRY STV_DEFAULT"
triton_poi_fused__unsafe_index_add_convolution_17:
.text.triton_poi_fused__unsafe_index_add_convolution_17:
[----:B------:R-:W-:Y:S01]  /*0000*/  LDC R1, c[0x0][0x28] ;  /* 0x00000a00ff017b82 */ /* 0x000fe20000000800 */
[----:B------:R-:W1:Y:S07]  /*0010*/  S2R R0, SR_TID.X ;  /* 0x0000000000007919 */ /* 0x000e6e0000002100 */
[----:B------:R-:W2:Y:S01]  /*0020*/  LDC.64 R2, c[0x0][0x218] ;  /* 0x00008600ff027b82 */ /* 0x000ea20000000a00 */
[----:B------:R-:W-:Y:S01]  /*0030*/  ULDC.64 UR4, c[0x0][0x208] ;  /* 0x0000820000047ab9 */ /* 0x000fe20000000a00 */
[----:B------:R-:W-:Y:S01]  /*0040*/  ULDC.64 UR6, c[0x0][0x220] ;  /* 0x0000880000067ab9 */ /* 0x000fe20000000a00 */
[----:B------:R-:W3:Y:S05]  /*0050*/  S2R R9, SR_CTAID.X ;  /* 0x0000000000097919 */ /* 0x000eea0000002500 */
[----:B------:R-:W4:Y:S01]  /*0060*/  LDC.64 R14, c[0x0][0x210] ;  /* 0x00008400ff0e7b82 */ /* 0x000f220000000a00 */
[----:B-1----:R-:W-:Y:S01]  /*0070*/  IMAD.SHL.U32 R0, R0, 0x4, RZ ;  /* 0x0000000400007824 */ /* 0x002fe200078e00ff */
[----:B---3--:R-:W-:-:S04]  /*0080*/  SHF.R.S32.HI R17, RZ, 0x16, R9 ;  /* 0x00000016ff117819 */ /* 0x008fc80000011409 */
[----:B------:R-:W-:-:S05]  /*0090*/  LOP3.LUT R0, R0, 0x1fc, RZ, 0xc0, !PT ;  /* 0x000001fc00007812 */ /* 0x000fca00078ec0ff */
[----:B------:R-:W-:-:S05]  /*00a0*/  IMAD R0, R9, 0x200, R0 ;  /* 0x0000020009007824 */ /* 0x000fca00078e0200 */
[----:B------:R-:W-:-:S04]  /*00b0*/  SHF.R.S32.HI R5, RZ, 0x1f, R0 ;  /* 0x0000001fff057819 */ /* 0x000fc80000011400 */
[----:B------:R-:W-:-:S04]  /*00c0*/  LEA.HI R5, R5, R0, RZ, 0x3 ;  /* 0x0000000005057211 */ /* 0x000fc800078f18ff */
[----:B------:R-:W-:Y:S02]  /*00d0*/  SHF.R.S32.HI R4, RZ, 0x3, R5 ;  /* 0x00000003ff047819 */ /* 0x000fe40000011405 */
[----:B------:R-:W-:Y:S02]  /*00e0*/  LOP3.LUT R5, R5, 0xfffffff8, RZ, 0xc0, !PT ;  /* 0xfffffff805057812 */ /* 0x000fe400078ec0ff */
[----:B------:R-:W-:-:S04]  /*00f0*/  LEA.HI R6, R4, R4, RZ, 0x3 ;  /* 0x0000000404067211 */ /* 0x000fc800078f18ff */
[----:B------:R-:W-:-:S05]  /*0100*/  LOP3.LUT R7, R6, 0xfffffff8, RZ, 0xc0, !PT ;  /* 0xfffffff806077812 */ /* 0x000fca00078ec0ff */
[----:B------:R-:W-:-:S04]  /*0110*/  IMAD.IADD R7, R4, 0x1, -R7 ;  /* 0x0000000104077824 */ /* 0x000fc800078e0a07 */
[----:B--2---:R-:W-:Y:S01]  /*0120*/  IMAD.WIDE R12, R7, 0x8, R2 ;  /* 0x00000008070c7825 */ /* 0x004fe200078e0202 */
[----:B------:R-:W-:-:S03]  /*0130*/  SGXT R17, R17, 0x1 ;  /* 0x000000011111781a */ /* 0x000fc60000000200 */
[C---:B------:R-:W-:Y:S02]  /*0140*/  IMAD.IADD R5, R0.reuse, 0x1, -R5 ;  /* 0x0000000100057824 */ /* 0x040fe400078e0a05 */
[----:B------:R-:W2:Y:S01]  /*0150*/  LDG.E.EL.64 R12, desc[UR4][R12.64] ;  /* 0x000000040c0c7981 */ /* 0x000ea2000c2e1b00 */
[----:B------:R-:W-:Y:S02]  /*0160*/  VIADD R4, R0, 0x2 ;  /* 0x0000000200047836 */ /* 0x000fe40000000000 */
[----:B------:R-:W-:-:S03]  /*0170*/  IMAD.WIDE R8, R5, 0x8, R2 ;  /* 0x0000000805087825 */ /* 0x000fc600078e0202 */
[----:B------:R-:W-:-:S03]  /*0180*/  LEA.HI R5, R17, R4, RZ, 0x3 ;  /* 0x0000000411057211 */ /* 0x000fc600078f18ff */
[----:B------:R-:W3:Y:S01]  /*0190*/  LDG.E.EL.128 R8, desc[UR4][R8.64] ;  /* 0x0000000408087981 */ /* 0x000ee2000c2e1d00 */
[----:B------:R-:W-:-:S05]  /*01a0*/  LOP3.LUT R5, R5, 0xfffffff8, RZ, 0xc0, !PT ;  /* 0xfffffff805057812 */ /* 0x000fca00078ec0ff */
[----:B------:R-:W-:-:S04]  /*01b0*/  IMAD.IADD R5, R4, 0x1, -R5 ;  /* 0x0000000104057824 */ /* 0x000fc800078e0a05 */
[----:B------:R-:W-:-:S06]  /*01c0*/  IMAD.WIDE R4, R5, 0x8, R2 ;  /* 0x0000000805047825 */ /* 0x000fcc00078e0202 */
[----:B------:R-:W5:Y:S01]  /*01d0*/  LDG.E.EL.128 R4, desc[UR4][R4.64] ;  /* 0x0000000404047981 */ /* 0x000f62000c2e1d00 */
[----:B------:R-:W-:Y:S01]  /*01e0*/  LEA.HI R17, R17, R0, RZ, 0x6 ;  /* 0x0000000011117211 */ /* 0x000fe200078f30ff */
[----:B----4-:R-:W-:Y:S01]  /*01f0*/  IMAD.WIDE R14, R0, 0x4, R14 ;  /* 0x00000004000e7825 */ /* 0x010fe200078e020e */
[----:B--2---:R-:W-:-:S04]  /*0200*/  SHF.R.U32.HI R3, RZ, 0x1d, R13 ;  /* 0x0000001dff037819 */ /* 0x004fc8000001160d */
[----:B------:R-:W-:-:S04]  /*0210*/  LOP3.LUT R3, R3, 0x4, RZ, 0xc0, !PT ;  /* 0x0000000403037812 */ /* 0x000fc800078ec0ff */
[----:B------:R-:W-:Y:S02]  /*0220*/  IADD3 R18, P0, R12, R3, RZ ;  /* 0x000000030c127210 */ /* 0x000fe40007f1e0ff */
[C---:B---3--:R-:W-:Y:S02]  /*0230*/  LEA R3, P1, R8.reuse, UR6, 0x2 ;  /* 0x0000000608037c11 */ /* 0x048fe4000f8210ff */
[----:B------:R-:W-:Y:S01]  /*0240*/  SHF.R.U32.HI R16, RZ, 0x1b, R9 ;  /* 0x0000001bff107819 */ /* 0x000fe20000011609 */
[----:B------:R-:W-:Y:S01]  /*0250*/  IMAD.X R21, RZ, RZ, R13, P0 ;  /* 0x000000ffff157224 */ /* 0x000fe200000e060d */
[----:B------:R-:W-:Y:S01]  /*0260*/  LEA.HI.X R9, R8, UR7, R9, 0x2, P1 ;  /* 0x0000000708097c11 */ /* 0x000fe200088f1409 */
[----:B------:R-:W1:Y:S01]  /*0270*/  LDC.64 R12, c[0x0][0x228] ;  /* 0x00008a00ff0c7b82 */ /* 0x000e620000000a00 */
[----:B------:R-:W-:Y:S01]  /*0280*/  LOP3.LUT R8, R16, 0x10, RZ, 0xc0, !PT ;  /* 0x0000001010087812 */ /* 0x000fe200078ec0ff */
[----:B------:R-:W-:Y:S01]  /*0290*/  IMAD.SHL.U32 R16, R18, 0x10, RZ ;  /* 0x0000001012107824 */ /* 0x000fe200078e00ff */
[----:B------:R-:W-:-:S02]  /*02a0*/  LEA R19, P0, R10, UR6, 0x2 ;  /* 0x000000060a137c11 */ /* 0x000fc4000f8010ff */
[----:B------:R-:W-:Y:S02]  /*02b0*/  SHF.R.U32.HI R2, RZ, 0x1b, R11 ;  /* 0x0000001bff027819 */ /* 0x000fe4000001160b */
[----:B------:R-:W-:Y:S02]  /*02c0*/  SHF.L.U64.HI R20, R18, 0x4, R21 ;  /* 0x0000000412147819 */ /* 0x000fe40000010215 */
[--C-:B------:R-:W-:Y:S02]  /*02d0*/  SHF.R.S32.HI R18, RZ, 0x6, R17.reuse ;  /* 0x00000006ff127819 */ /* 0x100fe40000011411 */
[----:B------:R-:W-:Y:S02]  /*02e0*/  SHF.R.S32.HI R17, RZ, 0x1f, R17 ;  /* 0x0000001fff117819 */ /* 0x000fe40000011411 */
[----:B------:R-:W-:Y:S02]  /*02f0*/  LEA.HI.X R11, R10, UR7, R11, 0x2, P0 ;  /* 0x000000070a0b7c11 */ /* 0x000fe400080f140b */
[----:B------:R-:W-:-:S02]  /*0300*/  LOP3.LUT R2, R2, 0x10, RZ, 0xc0, !PT ;  /* 0x0000001002027812 */ /* 0x000fc400078ec0ff */
[----:B------:R-:W-:Y:S02]  /*0310*/  IADD3 R8, P0, P1, R16, R3, R8 ;  /* 0x0000000310087210 */ /* 0x000fe4000791e008 */
[----:B-----5:R-:W-:Y:S02]  /*0320*/  LEA R3, P4, R4, UR6, 0x2 ;  /* 0x0000000604037c11 */ /* 0x020fe4000f8810ff */
[----:B------:R-:W-:Y:S02]  /*0330*/  LEA.HI R17, R17, R18, RZ, 0x8 ;  /* 0x0000001211117211 */ /* 0x000fe400078f40ff */
[----:B------:R-:W-:Y:S02]  /*0340*/  IADD3 R2, P2, P3, R16, R19, R2 ;  /* 0x0000001310027210 */ /* 0x000fe40007b5e002 */
[----:B------:R-:W-:Y:S02]  /*0350*/  SHF.R.U32.HI R10, RZ, 0x1b, R5 ;  /* 0x0000001bff0a7819 */ /* 0x000fe40000011605 */
[----:B------:R-:W-:-:S02]  /*0360*/  SHF.R.U32.HI R19, RZ, 0x1b, R7 ;  /* 0x0000001bff137819 */ /* 0x000fc40000011607 */
[----:B------:R-:W-:Y:S02]  /*0370*/  LEA.HI.X R5, R4, UR7, R5, 0x2, P4 ;  /* 0x0000000704057c11 */ /* 0x000fe4000a0f1405 */
[----:B------:R-:W-:Y:S02]  /*0380*/  LOP3.LUT R17, R17, 0xffffff00, RZ, 0xc0, !PT ;  /* 0xffffff0011117812 */ /* 0x000fe400078ec0ff */
[----:B------:R-:W-:Y:S02]  /*0390*/  LEA R4, P4, R6, UR6, 0x2 ;  /* 0x0000000606047c11 */ /* 0x000fe4000f8810ff */
[----:B------:R-:W-:Y:S01]  /*03a0*/  LOP3.LUT R10, R10, 0x10, RZ, 0xc0, !PT ;  /* 0x000000100a0a7812 */ /* 0x000fe200078ec0ff */
[----:B------:R-:W-:Y:S01]  /*03b0*/  IMAD.IADD R17, R18, 0x1, -R17 ;  /* 0x0000000112117824 */ /* 0x000fe200078e0a11 */
[----:B------:R-:W-:Y:S02]  /*03c0*/  LOP3.LUT R19, R19, 0x10, RZ, 0xc0, !PT ;  /* 0x0000001013137812 */ /* 0x000fe400078ec0ff */
[----:B------:R-:W-:Y:S01]  /*03d0*/  LEA.HI.X R7, R6, UR7, R7, 0x2, P4 ;  /* 0x0000000706077c11 */ /* 0x000fe2000a0f1407 */
[----:B-1----:R-:W-:Y:S01]  /*03e0*/  IMAD.WIDE R12, R17, 0x4, R12 ;  /* 0x00000004110c7825 */ /* 0x002fe200078e020c */
[----:B------:R-:W-:-:S02]  /*03f0*/  IADD3 R10, P4, P5, R16, R3, R10 ;  /* 0x00000003100a7210 */ /* 0x000fc40007d9e00a */
[----:B------:R-:W-:Y:S02]  /*0400*/  IADD3.X R9, R20, R9, RZ, P0, P1 ;  /* 0x0000000914097210 */ /* 0x000fe400007e24ff */
[----:B------:R-:W-:Y:S01]  /*0410*/  IADD3 R16, P0, P1, R16, R4, R19 ;  /* 0x0000000410107210 */ /* 0x000fe2000791e013 */
[----:B------:R-:W2:Y:S01]  /*0420*/  LDG.E.EL R0, desc[UR4][R12.64] ;  /* 0x000000040c007981 */ /* 0x000ea2000c2e1900 */
[----:B------:R-:W-:Y:S01]  /*0430*/  IADD3.X R3, R20, R11, RZ, P2, P3 ;  /* 0x0000000b14037210 */ /* 0x000fe200017e64ff */
[----:B------:R-:W-:Y:S01]  /*0440*/  IMAD.SHL.U32 R19, R18, 0x10, RZ ;  /* 0x0000001012137824 */ /* 0x000fe200078e00ff */
[C---:B------:R-:W-:Y:S02]  /*0450*/  IADD3.X R11, R20.reuse, R5, RZ, P4, P5 ;  /* 0x00000005140b7210 */ /* 0x040fe400027ea4ff */
[----:B------:R-:W-:Y:S01]  /*0460*/  IADD3.X R17, R20, R7, RZ, P0, P1 ;  /* 0x0000000714117210 */ /* 0x000fe200007e24ff */
[C---:B------:R-:W-:Y:S01]  /*0470*/  IMAD.WIDE R8, R19.reuse, 0x4, R8 ;  /* 0x0000000413087825 */ /* 0x040fe200078e0208 */
[----:B------:R-:W2:Y:S03]  /*0480*/  LDG.E.128 R4, desc[UR4][R14.64] ;  /* 0x000000040e047981 */ /* 0x000ea6000c1e1d00 */
[----:B------:R-:W-:-:S02]  /*0490*/  IMAD.WIDE R2, R19, 0x4, R2 ;  /* 0x0000000413027825 */ /* 0x000fc400078e0202 */
[----:B------:R-:W3:Y:S02]  /*04a0*/  LDG.E.EL R8, desc[UR4][R8.64] ;  /* 0x0000000408087981 */ /* 0x000ee4000c2e1900 */
[C---:B------:R-:W-:Y:S02]  /*04b0*/  IMAD.WIDE R10, R19.reuse, 0x4, R10 ;  /* 0x00000004130a7825 */ /* 0x040fe400078e020a */
[----:B------:R-:W4:Y:S02]  /*04c0*/  LDG.E.EL R2, desc[UR4][R2.64] ;  /* 0x0000000402027981 */ /* 0x000f24000c2e1900 */
[----:B------:R-:W-:Y:S02]  /*04d0*/  IMAD.WIDE R16, R19, 0x4, R16 ;  /* 0x0000000413107825 */ /* 0x000fe400078e0210 */
[----:B------:R-:W5:Y:S04]  /*04e0*/  LDG.E.EL R10, desc[UR4][R10.64] ;  /* 0x000000040a0a7981 */ /* 0x000f68000c2e1900 */
[----:B------:R-:W5:Y:S01]  /*04f0*/  LDG.E.EL R16, desc[UR4][R16.64] ;  /* 0x0000000410107981 */ /* 0x000f62000c2e1900 */
[--C-:B--2---:R-:W-:Y:S01]  /*0500*/  FADD R13, R4, R0.reuse ;  /* 0x00000000040d7221 */ /* 0x104fe20000000000 */
[--C-:B------:R-:W-:Y:S01]  /*0510*/  FADD R5, R5, R0.reuse ;  /* 0x0000000005057221 */ /* 0x100fe20000000000 */
[--C-:B------:R-:W-:Y:S01]  /*0520*/  FADD R19, R6, R0.reuse ;  /* 0x0000000006137221 */ /* 0x100fe20000000000 */
[----:B------:R-:W-:Y:S01]  /*0530*/  FADD R7, R7, R0 ;  /* 0x0000000007077221 */ /* 0x000fe20000000000 */
[----:B---3--:R-:W-:Y:S01]  /*0540*/  FADD R4, R8, R13 ;  /* 0x0000000d08047221 */ /* 0x008fe20000000000 */
[----:B----4-:R-:W-:Y:S01]  /*0550*/  FADD R5, R2, R5 ;  /* 0x0000000502057221 */ /* 0x010fe20000000000 */
[----:B-----5:R-:W-:Y:S01]  /*0560*/  FADD R6, R10, R19 ;  /* 0x000000130a067221 */ /* 0x020fe20000000000 */
[----:B------:R-:W-:-:S05]  /*0570*/  FADD R7, R16, R7 ;  /* 0x0000000710077221 */ /* 0x000fca0000000000 */
[----:B------:R-:W-:Y:S01]  /*0580*/  STG.E.128 desc[UR4][R14.64], R4 ;  /* 0x000000040e007986 */ /* 0x000fe2000c101d04 */
[----:B------:R-:W-:Y:S05]  /*0590*/  EXIT ;  /* 0x000000000000794d */ /* 0x000fea0003800000 */
.L_x_0:
[----:B------:R-:W-:-:S00]  /*05a0*/  BRA `(.L_x_0) ;  /* 0xfffffffc00fc7947 */ /* 0x000fc0000383ffff */
[----:B------:R-:W-:-:S00]  /*05b0*/  NOP ;  /* 0x0000000000007918 */ /* 0x000fc00000000000 */
        /* <DEDUP_REMOVED lines=12> */
.L_x_1:


//--------------------- .nv.constant0.triton_poi_fused__unsafe_index_add_convolution_17 --------------------------
	.section	.nv.constant0.triton_poi_fused__unsafe_index_add_convolution_17,"a",@progbits
	.sectionflags	@""
	.align	4
.nv.constant0.triton_poi_fused__unsafe_index_add_convolution_17:
	.zero		564
